//
// Generated by NVIDIA NVVM Compiler
//
// Compiler Build ID: CL-36424714
// Cuda compilation tools, release 13.0, V13.0.88
// Based on NVVM 20.0.0
//

.version 9.0
.target sm_100
.address_size 64

	// .globl	_Z14addVectorsIntoPfS_S_i

.visible .entry _Z14addVectorsIntoPfS_S_i(
	.param .u64 .ptr .align 1 _Z14addVectorsIntoPfS_S_i_param_0,
	.param .u64 .ptr .align 1 _Z14addVectorsIntoPfS_S_i_param_1,
	.param .u64 .ptr .align 1 _Z14addVectorsIntoPfS_S_i_param_2,
	.param .u32 _Z14addVectorsIntoPfS_S_i_param_3
)
{
	.reg .b32 	%r<2>;
	.reg .b32 	%f<4>;
	.reg .b64 	%rd<11>;

	ld.param.u64 	%rd1, [_Z14addVectorsIntoPfS_S_i_param_0];
	ld.param.u64 	%rd2, [_Z14addVectorsIntoPfS_S_i_param_1];
	ld.param.u64 	%rd3, [_Z14addVectorsIntoPfS_S_i_param_2];
	cvta.to.global.u64 	%rd4, %rd1;
	cvta.to.global.u64 	%rd5, %rd3;
	cvta.to.global.u64 	%rd6, %rd2;
	mov.u32 	%r1, %ctaid.x;
	mul.wide.u32 	%rd7, %r1, 4;
	add.s64 	%rd8, %rd6, %rd7;
	ld.global.f32 	%f1, [%rd8];
	add.s64 	%rd9, %rd5, %rd7;
	ld.global.f32 	%f2, [%rd9];
	add.f32 	%f3, %f1, %f2;
	add.s64 	%rd10, %rd4, %rd7;
	st.global.f32 	[%rd10], %f3;
	ret;

}


// ===== COMPILED SASS (sm_100) =====

	.target	sm_100

	.elftype	@"ET_EXEC"


//--------------------- .note.nv.tkinfo           --------------------------
	.section	.note.nv.tkinfo,"",@"SHT_NOTE"
	.sectionflags	@"SHF_NOTE_NV_TKINFO"
	.tkinfo
        /*0018*/ 	.word	0x00000002
        /*0030*/ 	.string	""
        /*0030*/ 	.string	"ptxas"
        /*0030*/ 	.string	"Cuda compilation tools, release 13.0, V13.0.88"
        /*0030*/ 	.string	"Build cuda_13.0.r13.0/compiler.36424714_0"
        /*0030*/ 	.string	"-arch sm_100 -m 64 "



//--------------------- .note.nv.cuinfo           --------------------------
	.section	.note.nv.cuinfo,"",@"SHT_NOTE"
	.sectionflags	@"SHF_NOTE_NV_CUINFO"
        /*0018*/ 	.short	0x0002
        /*001a*/ 	.short	0x0064
        /*001c*/ 	.short	0x0082
	.zero		2


//--------------------- .nv.info                  --------------------------
	.section	.nv.info,"",@"SHT_CUDA_INFO"
	.align	4


	//----- nvinfo : EIATTR_REGCOUNT
	.align		4
        /*0000*/ 	.byte	0x04, 0x2f
        /*0002*/ 	.short	(.L_1 - .L_0)
	.align		4
.L_0:
        /*0004*/ 	.word	index@(_Z14addVectorsIntoPfS_S_i)
        /*0008*/ 	.word	0x0000000c


	//----- nvinfo : EIATTR_FRAME_SIZE
	.align		4
.L_1:
        /*000c*/ 	.byte	0x04, 0x11
        /*000e*/ 	.short	(.L_3 - .L_2)
	.align		4
.L_2:
        /*0010*/ 	.word	index@(_Z14addVectorsIntoPfS_S_i)
        /*0014*/ 	.word	0x00000000


	//----- nvinfo : EIATTR_MIN_STACK_SIZE
	.align		4
.L_3:
        /*0018*/ 	.byte	0x04, 0x12
        /*001a*/ 	.short	(.L_5 - .L_4)
	.align		4
.L_4:
        /*001c*/ 	.word	index@(_Z14addVectorsIntoPfS_S_i)
        /*0020*/ 	.word	0x00000000
.L_5:


//--------------------- .nv.compat                --------------------------
	.section	.nv.compat,"",@"SHT_CUDA_COMPAT_INFO"
	.align	4
        /*0000*/ 	.byte	0x02, 0x09, 0x00, 0x00, 0x02, 0x02, 0x01, 0x00, 0x02, 0x05, 0x05, 0x00, 0x03, 0x07, 0x01, 0x01
        /*0010*/ 	.byte	0x02, 0x03, 0x00, 0x00, 0x02, 0x06, 0x01, 0x00, 0x04, 0x0b, 0x08, 0x00, 0x09, 0x00, 0x00, 0x00
        /*0020*/ 	.byte	0x00, 0x00, 0x00, 0x00


//--------------------- .nv.info._Z14addVectorsIntoPfS_S_i --------------------------
	.section	.nv.info._Z14addVectorsIntoPfS_S_i,"",@"SHT_CUDA_INFO"
	.sectionflags	@""
	.align	4


	//----- nvinfo : EIATTR_CUDA_API_VERSION
	.align		4
        /*0000*/ 	.byte	0x04, 0x37
        /*0002*/ 	.short	(.L_7 - .L_6)
.L_6:
        /*0004*/ 	.word	0x00000082


	//----- nvinfo : EIATTR_KPARAM_INFO
	.align		4
.L_7:
        /*0008*/ 	.byte	0x04, 0x17
        /*000a*/ 	.short	(.L_9 - .L_8)
.L_8:
        /*000c*/ 	.word	0x00000000
        /*0010*/ 	.short	0x0003
        /*0012*/ 	.short	0x0018
        /*0014*/ 	.byte	0x00, 0xf0, 0x11, 0x00


	//----- nvinfo : EIATTR_KPARAM_INFO
	.align		4
.L_9:
        /*0018*/ 	.byte	0x04, 0x17
        /*001a*/ 	.short	(.L_11 - .L_10)
.L_10:
        /*001c*/ 	.word	0x00000000
        /*0020*/ 	.short	0x0002
        /*0022*/ 	.short	0x0010
        /*0024*/ 	.byte	0x00, 0xf5, 0x21, 0x00


	//----- nvinfo : EIATTR_KPARAM_INFO
	.align		4
.L_11:
        /*0028*/ 	.byte	0x04, 0x17
        /*002a*/ 	.short	(.L_13 - .L_12)
.L_12:
        /*002c*/ 	.word	0x00000000
        /*0030*/ 	.short	0x0001
        /*0032*/ 	.short	0x0008
        /*0034*/ 	.byte	0x00, 0xf5, 0x21, 0x00


	//----- nvinfo : EIATTR_KPARAM_INFO
	.align		4
.L_13:
        /*0038*/ 	.byte	0x04, 0x17
        /*003a*/ 	.short	(.L_15 - .L_14)
.L_14:
        /*003c*/ 	.word	0x00000000
        /*0040*/ 	.short	0x0000
        /*0042*/ 	.short	0x0000
        /*0044*/ 	.byte	0x00, 0xf5, 0x21, 0x00


	//----- nvinfo : EIATTR_SPARSE_MMA_MASK
	.align		4
.L_15:
        /*0048*/ 	.byte	0x03, 0x50
        /*004a*/ 	.short	0x0000


	//----- nvinfo : EIATTR_MAXREG_COUNT
	.align		4
        /*004c*/ 	.byte	0x03, 0x1b
        /*004e*/ 	.short	0x00ff


	//----- nvinfo : EIATTR_MERCURY_ISA_VERSION
	.align		4
        /*0050*/ 	.byte	0x03, 0x5f
        /*0052*/ 	.short	0x0101


	//----- nvinfo : EIATTR_VRC_CTA_INIT_COUNT
	.align		4
        /*0054*/ 	.byte	0x02, 0x4a
	.zero		1
	.zero		1


	//----- nvinfo : EIATTR_EXIT_INSTR_OFFSETS
	.align		4
        /*0058*/ 	.byte	0x04, 0x1c
        /*005a*/ 	.short	(.L_17 - .L_16)


	//   ....[0]....
.L_16:
        /*005c*/ 	.word	0x000000d0


	//----- nvinfo : EIATTR_CBANK_PARAM_SIZE
	.align		4
.L_17:
        /*0060*/ 	.byte	0x03, 0x19
        /*0062*/ 	.short	0x001c


	//----- nvinfo : EIATTR_PARAM_CBANK
	.align		4
        /*0064*/ 	.byte	0x04, 0x0a
        /*0066*/ 	.short	(.L_19 - .L_18)
	.align		4
.L_18:
        /*0068*/ 	.word	index@(.nv.constant0._Z14addVectorsIntoPfS_S_i)
        /*006c*/ 	.short	0x0380
        /*006e*/ 	.short	0x001c


	//----- nvinfo : EIATTR_SW_WAR
	.align		4
.L_19:
        /*0070*/ 	.byte	0x04, 0x36
        /*0072*/ 	.short	(.L_21 - .L_20)
.L_20:
        /*0074*/ 	.word	0x00000008
.L_21:


//--------------------- .nv.callgraph             --------------------------
	.section	.nv.callgraph,"",@"SHT_CUDA_CALLGRAPH"
	.align	4
	.sectionentsize	8
	.align		4
        /*0000*/ 	.word	0x00000000
	.align		4
        /*0004*/ 	.word	0xffffffff
	.align		4
        /*0008*/ 	.word	0x00000000
	.align		4
        /*000c*/ 	.word	0xfffffffe
	.align		4
        /*0010*/ 	.word	0x00000000
	.align		4
        /*0014*/ 	.word	0xfffffffd
	.align		4
        /*0018*/ 	.word	0x00000000
	.align		4
        /*001c*/ 	.word	0xfffffffc


//--------------------- .text._Z14addVectorsIntoPfS_S_i --------------------------
	.section	.text._Z14addVectorsIntoPfS_S_i,"ax",@progbits
	.align	128
        .global         _Z14addVectorsIntoPfS_S_i
        .type           _Z14addVectorsIntoPfS_S_i,@function
        .size           _Z14addVectorsIntoPfS_S_i,(.L_x_1 - _Z14addVectorsIntoPfS_S_i)
        .other          _Z14addVectorsIntoPfS_S_i,@"STO_CUDA_ENTRY STV_DEFAULT"
_Z14addVectorsIntoPfS_S_i:
.text._Z14addVectorsIntoPfS_S_i:
[----:B------:R-:W-:Y:S01]  /*0000*/  LDC R1, c[0x0][0x37c] ;  /* 0x0000df00ff017b82 */ /* 0x000fe20000000800 */
[----:B------:R-:W0:Y:S07]  /*0010*/  S2R R9, SR_CTAID.X ;  /* 0x0000000000097919 */ /* 0x000e2e0000002500 */
[----:B------:R-:W0:Y:S01]  /*0020*/  LDC.64 R2, c[0x0][0x388] ;  /* 0x0000e200ff027b82 */ /* 0x000e220000000a00 */
[----:B------:R-:W1:Y:S07]  /*0030*/  LDCU.64 UR4, c[0x0][0x358] ;  /* 0x00006b00ff0477ac */ /* 0x000e6e0008000a00 */
[----:B------:R-:W2:Y:S08]  /*0040*/  LDC.64 R4, c[0x0][0x390] ;  /* 0x0000e400ff047b82 */ /* 0x000eb00000000a00 */
[----:B------:R-:W3:Y:S01]  /*0050*/  LDC.64 R6, c[0x0][0x380] ;  /* 0x0000e000ff067b82 */ /* 0x000ee20000000a00 */
[----:B0-----:R-:W-:-:S04]  /*0060*/  IMAD.WIDE.U32 R2, R9, 0x4, R2 ;  /* 0x0000000409027825 */ /* 0x001fc800078e0002 */
[C---:B--2---:R-:W-:Y:S02]  /*0070*/  IMAD.WIDE.U32 R4, R9.reuse, 0x4, R4 ;  /* 0x0000000409047825 */ /* 0x044fe400078e0004 */
[----:B-1----:R-:W2:Y:S04]  /*0080*/  LDG.E R2, desc[UR4][R2.64] ;  /* 0x0000000402027981 */ /* 0x002ea8000c1e1900 */
[----:B------:R-:W2:Y:S01]  /*0090*/  LDG.E R5, desc[UR4][R4.64] ;  /* 0x0000000404057981 */ /* 0x000ea2000c1e1900 */
[----:B---3--:R-:W-:-:S04]  /*00a0*/  IMAD.WIDE.U32 R6, R9, 0x4, R6 ;  /* 0x0000000409067825 */ /* 0x008fc800078e0006 */
[----:B--2---:R-:W-:-:S05]  /*00b0*/  FADD R9, R2, R5 ;  /* 0x0000000502097221 */ /* 0x004fca0000000000 */
[----:B------:R-:W-:Y:S01]  /*00c0*/  STG.E desc[UR4][R6.64], R9 ;  /* 0x0000000906007986 */ /* 0x000fe2000c101904 */
[----:B------:R-:W-:Y:S05]  /*00d0*/  EXIT ;  /* 0x000000000000794d */ /* 0x000fea0003800000 */
.L_x_0:
[----:B------:R-:W-:-:S00]  /*00e0*/  BRA `(.L_x_0) ;  /* 0xfffffffc00fc7947 */ /* 0x000fc0000383ffff */
[----:B------:R-:W-:-:S00]  /*00f0*/  NOP ;  /* 0x0000000000007918 */ /* 0x000fc00000000000 */
        /* <DEDUP_REMOVED lines=8> */
.L_x_1:


//--------------------- .nv.shared.reserved.0     --------------------------
	.section	.nv.shared.reserved.0,"aw",@nobits
	.weak		__nv_reservedSMEM_offset_0_alias
	.size		__nv_reservedSMEM_offset_0_alias, 0, 64
	.other		__nv_reservedSMEM_offset_0_alias,@"STO_CUDA_RESERVED_SHARED STV_DEFAULT"
__nv_reservedSMEM_offset_0_alias:
	.zero		0
	.zero		64


//--------------------- .nv.constant0._Z14addVectorsIntoPfS_S_i --------------------------
	.section	.nv.constant0._Z14addVectorsIntoPfS_S_i,"a",@progbits
	.sectionflags	@""
	.align	4
.nv.constant0._Z14addVectorsIntoPfS_S_i:
	.zero		924


//--------------------- SYMBOLS --------------------------

	.type		.nv.reservedSmem.offset0,@object
	.size		.nv.reservedSmem.offset0,0x4
